	.headerflags	@"EF_CUDA_TEXMODE_UNIFIED EF_CUDA_64BIT_ADDRESS EF_CUDA_ACCELERATORS EF_CUDA_SM90 EF_CUDA_VIRTUAL_SM(EF_CUDA_SM90)"
	.elftype	@"ET_EXEC"


//--------------------- .nv.info                  --------------------------
	.section	.nv.info,"",@"SHT_CUDA_INFO"
	.align	4


	//----- nvinfo : EIATTR_REGCOUNT
	.align		4
        /*0000*/ 	.byte	0x04, 0x2f
        /*0002*/ 	.short	(.L_3 - .L_2)
	.align		4
.L_2:
        /*0004*/ 	.word	index@(triton_poi_fused__native_batch_norm_legit_no_training_relu_3)
        /*0008*/ 	.word	0x00000020


	//----- nvinfo : EIATTR_MIN_STACK_SIZE
	.align		4
.L_3:
        /*000c*/ 	.byte	0x04, 0x12
        /*000e*/ 	.short	(.L_5 - .L_4)
	.align		4
.L_4:
        /*0010*/ 	.word	index@(triton_poi_fused__native_batch_norm_legit_no_training_relu_3)
        /*0014*/ 	.word	0x00000000


	//----- nvinfo : EIATTR_FRAME_SIZE
	.align		4
.L_5:
        /*0018*/ 	.byte	0x04, 0x11
        /*001a*/ 	.short	(.L_7 - .L_6)
	.align		4
.L_6:
        /*001c*/ 	.word	index@(triton_poi_fused__native_batch_norm_legit_no_training_relu_3)
        /*0020*/ 	.word	0x00000000


	//----- nvinfo : EIATTR_MIN_STACK_SIZE
	.align		4
.L_7:
        /*0024*/ 	.byte	0x04, 0x12
        /*0026*/ 	.short	(.L_9 - .L_8)
	.align		4
.L_8:
        /*0028*/ 	.word	index@(triton_poi_fused__native_batch_norm_legit_no_training_relu_3)
        /*002c*/ 	.word	0x00000000
.L_9:


//--------------------- .nv.info.triton_poi_fused__native_batch_norm_legit_no_training_relu_3 --------------------------
	.section	.nv.info.triton_poi_fused__native_batch_norm_legit_no_training_relu_3,"",@"SHT_CUDA_INFO"
	.sectionflags	@""
	.align	4


	//----- nvinfo : EIATTR_CUDA_API_VERSION
	.align		4
        /*0000*/ 	.byte	0x04, 0x37
        /*0002*/ 	.short	(.L_11 - .L_10)
.L_10:
        /*0004*/ 	.word	0x0000007c


	//----- nvinfo : EIATTR_KPARAM_INFO
	.align		4
.L_11:
        /*0008*/ 	.byte	0x04, 0x17
        /*000a*/ 	.short	(.L_13 - .L_12)
.L_12:
        /*000c*/ 	.word	0x00000000
        /*0010*/ 	.short	0x0007
        /*0012*/ 	.short	0x0034
        /*0014*/ 	.byte	0x00, 0xf0, 0x11, 0x00


	//----- nvinfo : EIATTR_KPARAM_INFO
	.align		4
.L_13:
        /*0018*/ 	.byte	0x04, 0x17
        /*001a*/ 	.short	(.L_15 - .L_14)
.L_14:
        /*001c*/ 	.word	0x00000000
        /*0020*/ 	.short	0x0006
        /*0022*/ 	.short	0x0030
        /*0024*/ 	.byte	0x00, 0xf0, 0x11, 0x00


	//----- nvinfo : EIATTR_KPARAM_INFO
	.align		4
.L_15:
        /*0028*/ 	.byte	0x04, 0x17
        /*002a*/ 	.short	(.L_17 - .L_16)
.L_16:
        /*002c*/ 	.word	0x00000000
        /*0030*/ 	.short	0x0005
        /*0032*/ 	.short	0x0028
        /*0034*/ 	.byte	0x00, 0xf4, 0x21, 0x00


	//----- nvinfo : EIATTR_KPARAM_INFO
	.align		4
.L_17:
        /*0038*/ 	.byte	0x04, 0x17
        /*003a*/ 	.short	(.L_19 - .L_18)
.L_18:
        /*003c*/ 	.word	0x00000000
        /*0040*/ 	.short	0x0004
        /*0042*/ 	.short	0x0020
        /*0044*/ 	.byte	0x00, 0xf4, 0x21, 0x00


	//----- nvinfo : EIATTR_KPARAM_INFO
	.align		4
.L_19:
        /*0048*/ 	.byte	0x04, 0x17
        /*004a*/ 	.short	(.L_21 - .L_20)
.L_20:
        /*004c*/ 	.word	0x00000000
        /*0050*/ 	.short	0x0003
        /*0052*/ 	.short	0x0018
        /*0054*/ 	.byte	0x00, 0xf4, 0x21, 0x00


	//----- nvinfo : EIATTR_KPARAM_INFO
	.align		4
.L_21:
        /*0058*/ 	.byte	0x04, 0x17
        /*005a*/ 	.short	(.L_23 - .L_22)
.L_22:
        /*005c*/ 	.word	0x00000000
        /*0060*/ 	.short	0x0002
        /*0062*/ 	.short	0x0010
        /*0064*/ 	.byte	0x00, 0xf4, 0x21, 0x00


	//----- nvinfo : EIATTR_KPARAM_INFO
	.align		4
.L_23:
        /*0068*/ 	.byte	0x04, 0x17
        /*006a*/ 	.short	(.L_25 - .L_24)
.L_24:
        /*006c*/ 	.word	0x00000000
        /*0070*/ 	.short	0x0001
        /*0072*/ 	.short	0x0008
        /*0074*/ 	.byte	0x00, 0xf4, 0x21, 0x00


	//----- nvinfo : EIATTR_KPARAM_INFO
	.align		4
.L_25:
        /*0078*/ 	.byte	0x04, 0x17
        /*007a*/ 	.short	(.L_27 - .L_26)
.L_26:
        /*007c*/ 	.word	0x00000000
        /*0080*/ 	.short	0x0000
        /*0082*/ 	.short	0x0000
        /*0084*/ 	.byte	0x00, 0xf4, 0x21, 0x00


	//----- nvinfo : EIATTR_SPARSE_MMA_MASK
	.align		4
.L_27:
        /*0088*/ 	.byte	0x03, 0x50
        /*008a*/ 	.short	0x0000


	//----- nvinfo : EIATTR_MAXREG_COUNT
	.align		4
        /*008c*/ 	.byte	0x03, 0x1b
        /*008e*/ 	.short	0x00ff


	//----- nvinfo : EIATTR_EXIT_INSTR_OFFSETS
	.align		4
        /*0090*/ 	.byte	0x04, 0x1c
        /*0092*/ 	.short	(.L_29 - .L_28)


	//   ....[0]....
.L_28:
        /*0094*/ 	.word	0x000009e0


	//   ....[1]....
        /*0098*/ 	.word	0x00000a00


	//----- nvinfo : EIATTR_REQNTID
	.align		4
.L_29:
        /*009c*/ 	.byte	0x04, 0x10
        /*009e*/ 	.short	(.L_31 - .L_30)
.L_30:
        /*00a0*/ 	.word	0x00000080
        /*00a4*/ 	.word	0x00000001
        /*00a8*/ 	.word	0x00000001


	//----- nvinfo : EIATTR_CBANK_PARAM_SIZE
	.align		4
.L_31:
        /*00ac*/ 	.byte	0x03, 0x19
        /*00ae*/ 	.short	0x0038


	//----- nvinfo : EIATTR_PARAM_CBANK
	.align		4
        /*00b0*/ 	.byte	0x04, 0x0a
        /*00b2*/ 	.short	(.L_33 - .L_32)
	.align		4
.L_32:
        /*00b4*/ 	.word	index@(.nv.constant0.triton_poi_fused__native_batch_norm_legit_no_training_relu_3)
        /*00b8*/ 	.short	0x0210
        /*00ba*/ 	.short	0x0038


	//----- nvinfo : EIATTR_SW_WAR
	.align		4
.L_33:
        /*00bc*/ 	.byte	0x04, 0x36
        /*00be*/ 	.short	(.L_35 - .L_34)
.L_34:
        /*00c0*/ 	.word	0x00000008
.L_35:


//--------------------- .nv.callgraph             --------------------------
	.section	.nv.callgraph,"",@"SHT_CUDA_CALLGRAPH"
	.align	4
	.sectionentsize	8
	.align		4
        /*0000*/ 	.word	0x00000000
	.align		4
        /*0004*/ 	.word	0xffffffff
	.align		4
        /*0008*/ 	.word	0x00000000
	.align		4
        /*000c*/ 	.word	0xfffffffe
	.align		4
        /*0010*/ 	.word	0x00000000
	.align		4
        /*0014*/ 	.word	0xfffffffd
	.align		4
        /*0018*/ 	.word	0x00000000
	.align		4
        /*001c*/ 	.word	0xfffffffc


//--------------------- .nv.constant4             --------------------------
	.section	.nv.constant4,"a",@progbits
	.align	8
	.align		8
.nv.constant4:
        /*0000*/ 	.dword	_$_str
	.align		8
        /*0008*/ 	.dword	_$_str_$_2


//--------------------- .text.triton_poi_fused__native_batch_norm_legit_no_training_relu_3 --------------------------
	.section	.text.triton_poi_fused__native_batch_norm_legit_no_training_relu_3,"ax",@progbits
	.align	128
        .global         triton_poi_fused__native_batch_norm_legit_no_training_relu_3
        .type           triton_poi_fused__native_batch_norm_legit_no_training_relu_3,@function
        .size           triton_poi_fused__native_batch_norm_legit_no_training_relu_3,(.L_x_1 - triton_poi_fused__native_batch_norm_legit_no_training_relu_3)
        .other          triton_poi_fused__native_batch_norm_legit_no_training_relu_3,@"STO_CUDA_ENTRY STV_DEFAULT"
triton_poi_fused__native_batch_norm_legit_no_training_relu_3:
.text.triton_poi_fused__native_batch_norm_legit_no_training_relu_3:
[----:B------:R-:W0:Y:S01]  /*0000*/  LDC R1, c[0x0][0x28] ;  /* 0x00000a00ff017b82 */ /* 0x000e220000000800 */
[----:B------:R-:W1:Y:S07]  /*0010*/  S2R R7, SR_CTAID.Y ;  /* 0x0000000000077919 */ /* 0x000e6e0000002600 */
[----:B------:R-:W2:Y:S01]  /*0020*/  LDC.64 R4, c[0x0][0x220] ;  /* 0x00008800ff047b82 */ /* 0x000ea20000000a00 */
[----:B------:R-:W-:Y:S01]  /*0030*/  HFMA2.MMA R0, -RZ, RZ, 0, 0 ;  /* 0x00000000ff007435 */ /* 0x000fe200000001ff */
[----:B------:R-:W-:Y:S01]  /*0040*/  ULDC.64 UR4, c[0x0][0x208] ;  /* 0x0000820000047ab9 */ /* 0x000fe20000000a00 */
[----:B------:R-:W3:Y:S05]  /*0050*/  S2R R6, SR_TID.X ;  /* 0x0000000000067919 */ /* 0x000eea0000002100 */
[----:B------:R-:W4:Y:S08]  /*0060*/  LDC.64 R14, c[0x0][0x218] ;  /* 0x00008600ff0e7b82 */ /* 0x000f300000000a00 */
[----:B------:R-:W5:Y:S08]  /*0070*/  LDC.64 R16, c[0x0][0x210] ;  /* 0x00008400ff107b82 */ /* 0x000f700000000a00 */
[----:B------:R-:W5:Y:S01]  /*0080*/  LDC.64 R8, c[0x0][0x228] ;  /* 0x00008a00ff087b82 */ /* 0x000f620000000a00 */
[C---:B-1----:R-:W-:Y:S01]  /*0090*/  IMAD.HI R28, R7.reuse, 0x2aaaaaab, RZ ;  /* 0x2aaaaaab071c7827 */ /* 0x042fe200078e02ff */
[----:B------:R-:W-:-:S04]  /*00a0*/  ISETP.GE.AND P0, PT, R7, 0x300, PT ;  /* 0x000003000700780c */ /* 0x000fc80003f06270 */
[----:B------:R-:W-:-:S04]  /*00b0*/  SHF.R.U32.HI R3, RZ, 0x1f, R28 ;  /* 0x0000001fff037819 */ /* 0x000fc8000001161c */
[----:B------:R-:W-:-:S05]  /*00c0*/  LEA.HI.SX32 R28, R28, R3, 0x1b ;  /* 0x000000031c1c7211 */ /* 0x000fca00078fdaff */
[----:B------:R-:W-:-:S04]  /*00d0*/  IMAD R7, R28, -0xc0, R7 ;  /* 0xffffff401c077824 */ /* 0x000fc800078e0207 */
[C---:B--2---:R-:W-:Y:S01]  /*00e0*/  IMAD.WIDE R4, R7.reuse, 0x4, R4 ;  /* 0x0000000407047825 */ /* 0x044fe200078e0204 */
[----:B------:R-:W1:Y:S04]  /*00f0*/  S2R R3, SR_CTAID.X ;  /* 0x0000000000037919 */ /* 0x000e680000002500 */
[----:B------:R2:W5:Y:S01]  /*0100*/  @!P0 LDG.E.EL R0, desc[UR4][R4.64] ;  /* 0x0000000404008981 */ /* 0x000562000c2e1900 */
[----:B---3--:R-:W-:Y:S01]  /*0110*/  LOP3.LUT R6, R6, 0x7f, RZ, 0xc0, !PT ;  /* 0x0000007f06067812 */ /* 0x008fe200078ec0ff */
[----:B------:R-:W-:Y:S01]  /*0120*/  IMAD R27, R28, 0x2d0c0, R7 ;  /* 0x0002d0c01c1b7824 */ /* 0x000fe200078e0207 */
[----:B------:R-:W-:Y:S01]  /*0130*/  MOV R10, RZ ;  /* 0x000000ff000a7202 */ /* 0x000fe20000000f00 */
[----:B------:R-:W-:Y:S02]  /*0140*/  IMAD.MOV.U32 R23, RZ, RZ, RZ ;  /* 0x000000ffff177224 */ /* 0x000fe400078e00ff */
[----:B----4-:R-:W-:Y:S01]  /*0150*/  IMAD.WIDE R14, R7, 0x4, R14 ;  /* 0x00000004070e7825 */ /* 0x010fe200078e020e */
[----:B--2---:R-:W-:-:S04]  /*0160*/  HFMA2.MMA R4, -RZ, RZ, 0, 0 ;  /* 0x00000000ff047435 */ /* 0x004fc800000001ff */
[----:B------:R-:W2:Y:S01]  /*0170*/  @!P0 LDG.E.EL R23, desc[UR4][R14.64] ;  /* 0x000000040e178981 */ /* 0x000ea2000c2e1900 */
[----:B-1----:R-:W-:Y:S02]  /*0180*/  LEA R6, R3, R6, 0xa ;  /* 0x0000000603067211 */ /* 0x002fe400078e50ff */
[----:B------:R-:W1:Y:S02]  /*0190*/  LDC.64 R2, c[0x0][0x230] ;  /* 0x00008c00ff027b82 */ /* 0x000e640000000a00 */
[----:B------:R-:W-:Y:S01]  /*01a0*/  IADD3 R24, R6, 0x80, RZ ;  /* 0x0000008006187810 */ /* 0x000fe20007ffe0ff */
[C---:B------:R-:W-:Y:S01]  /*01b0*/  IMAD R27, R6.reuse, 0xc0, R27 ;  /* 0x000000c0061b7824 */ /* 0x040fe200078e021b */
[----:B------:R-:W-:Y:S02]  /*01c0*/  ISETP.LT.AND P1, PT, R6, 0x3c1, !P0 ;  /* 0x000003c10600780c */ /* 0x000fe40004721270 */
[----:B------:R-:W-:Y:S01]  /*01d0*/  ISETP.LT.AND P6, PT, R24, 0x3c1, !P0 ;  /* 0x000003c11800780c */ /* 0x000fe200047c1270 */
[----:B-----5:R-:W-:Y:S01]  /*01e0*/  IMAD.WIDE R20, R27, 0x4, R16 ;  /* 0x000000041b147825 */ /* 0x020fe200078e0210 */
[----:B------:R-:W-:-:S02]  /*01f0*/  IADD3 R13, R27, 0x6000, RZ ;  /* 0x000060001b0d7810 */ /* 0x000fc40007ffe0ff */
[----:B------:R-:W-:-:S03]  /*0200*/  P2R R5, PR, RZ, 0x2 ;  /* 0x00000002ff057803 */ /* 0x000fc60000000000 */
[----:B------:R-:W-:Y:S01]  /*0210*/  IMAD.WIDE R12, R13, 0x4, R16 ;  /* 0x000000040d0c7825 */ /* 0x000fe200078e0210 */
[----:B------:R-:W-:-:S03]  /*0220*/  P2R R25, PR, RZ, 0x40 ;  /* 0x00000040ff197803 */ /* 0x000fc60000000000 */
[----:B------:R-:W2:Y:S01]  /*0230*/  @P1 LDG.E.EL R4, desc[UR4][R20.64] ;  /* 0x0000000414041981 */ /* 0x000ea2000c2e1900 */
[----:B------:R-:W-:-:S03]  /*0240*/  IMAD.MOV.U32 R18, RZ, RZ, RZ ;  /* 0x000000ffff127224 */ /* 0x000fc600078e00ff */
[----:B------:R3:W4:Y:S01]  /*0250*/  @P6 LDG.E.EL R10, desc[UR4][R12.64] ;  /* 0x000000040c0a6981 */ /* 0x000722000c2e1900 */
[----:B------:R-:W-:Y:S02]  /*0260*/  ISETP.NE.AND P6, PT, R5, RZ, PT ;  /* 0x000000ff0500720c */ /* 0x000fe40003fc5270 */
[----:B------:R-:W-:Y:S01]  /*0270*/  MOV R5, RZ ;  /* 0x000000ff00057202 */ /* 0x000fe20000000f00 */
[----:B-1----:R-:W-:-:S05]  /*0280*/  IMAD.WIDE R2, R7, 0x4, R2 ;  /* 0x0000000407027825 */ /* 0x002fca00078e0202 */
[----:B------:R-:W5:Y:S01]  /*0290*/  @!P0 LDG.E.EL R5, desc[UR4][R2.64] ;  /* 0x0000000402058981 */ /* 0x000f62000c2e1900 */
[----:B0--3--:R-:W-:-:S05]  /*02a0*/  IMAD.WIDE R12, R7, 0x4, R8 ;  /* 0x00000004070c7825 */ /* 0x009fca00078e0208 */
[----:B------:R0:W5:Y:S01]  /*02b0*/  @!P0 LDG.E.EL R18, desc[UR4][R12.64] ;  /* 0x000000040c128981 */ /* 0x000162000c2e1900 */
[----:B------:R-:W-:Y:S01]  /*02c0*/  HFMA2.MMA R11, -RZ, RZ, 1.625, 0 ;  /* 0x3e800000ff0b7435 */ /* 0x000fe200000001ff */
[----:B------:R-:W-:-:S04]  /*02d0*/  IADD3 R9, R6, 0x100, RZ ;  /* 0x0000010006097810 */ /* 0x000fc80007ffe0ff */
[----:B------:R-:W-:Y:S01]  /*02e0*/  ISETP.LT.AND P5, PT, R9, 0x3c1, !P0 ;  /* 0x000003c10900780c */ /* 0x000fe200047a1270 */
[----:B------:R-:W-:Y:S01]  /*02f0*/  VIADD R15, R27, 0xc000 ;  /* 0x0000c0001b0f7836 */ /* 0x000fe20000000000 */
[----:B0-----:R-:W-:-:S03]  /*0300*/  IADD3 R12, R6, 0x180, RZ ;  /* 0x00000180060c7810 */ /* 0x001fc60007ffe0ff */
[----:B------:R-:W-:Y:S01]  /*0310*/  IMAD.WIDE R14, R15, 0x4, R16 ;  /* 0x000000040f0e7825 */ /* 0x000fe200078e0210 */
[----:B------:R-:W-:Y:S02]  /*0320*/  IADD3 R21, R27, 0x12000, RZ ;  /* 0x000120001b157810 */ /* 0x000fe40007ffe0ff */
[----:B------:R-:W-:-:S03]  /*0330*/  IADD3 R29, R27, 0x1e000, RZ ;  /* 0x0001e0001b1d7810 */ /* 0x000fc60007ffe0ff */
[----:B------:R-:W-:Y:S01]  /*0340*/  IMAD.WIDE R20, R21, 0x4, R16 ;  /* 0x0000000415147825 */ /* 0x000fe200078e0210 */
[----:B------:R-:W-:-:S03]  /*0350*/  IADD3 R3, R6, 0x280, RZ ;  /* 0x0000028006037810 */ /* 0x000fc60007ffe0ff */
[----:B------:R-:W-:Y:S01]  /*0360*/  VIADD R22, R6, 0x380 ;  /* 0x0000038006167836 */ /* 0x000fe20000000000 */
[----:B------:R-:W-:Y:S01]  /*0370*/  ISETP.LT.AND P3, PT, R3, 0x3c1, !P0 ;  /* 0x000003c10300780c */ /* 0x000fe20004761270 */
[----:B------:R-:W-:-:S04]  /*0380*/  FADD R0, R0, 0.0010000000474974513054 ;  /* 0x3a83126f00007421 */ /* 0x000fc80000000000 */
[----:B------:R-:W0:Y:S02]  /*0390*/  MUFU.SQRT R8, R0 ;  /* 0x0000000000087308 */ /* 0x000e240000002000 */
[C---:B0-----:R-:W-:Y:S02]  /*03a0*/  FSETP.GT.AND P1, PT, R8.reuse, 8.50705917302346158658e+37, PT ;  /* 0x7e8000000800780b */ /* 0x041fe40003f24000 */
[----:B------:R-:W-:-:S11]  /*03b0*/  FSETP.GEU.AND P2, PT, R8, 1.175494350822287508e-38, PT ;  /* 0x008000000800780b */ /* 0x000fd60003f4e000 */
[----:B------:R-:W-:-:S04]  /*03c0*/  @P1 FMUL R8, R8, 0.25 ;  /* 0x3e80000008081820 */ /* 0x000fc80000400000 */
[----:B------:R-:W-:-:S06]  /*03d0*/  @!P2 FMUL R8, R8, 16777216 ;  /* 0x4b8000000808a820 */ /* 0x000fcc0000400000 */
[----:B------:R-:W0:Y:S01]  /*03e0*/  MUFU.RCP R8, R8 ;  /* 0x0000000800087308 */ /* 0x000e220000001000 */
[----:B------:R-:W-:-:S05]  /*03f0*/  FSEL R13, R11, 1, P1 ;  /* 0x3f8000000b0d7808 */ /* 0x000fca0000800000 */
[----:B------:R-:W-:Y:S01]  /*0400*/  @!P2 FMUL R13, R13, 16777216 ;  /* 0x4b8000000d0da820 */ /* 0x000fe20000400000 */
[C---:B--2---:R-:W-:Y:S01]  /*0410*/  FADD R4, -R23.reuse, R4 ;  /* 0x0000000417047221 */ /* 0x044fe20000000100 */
[----:B----4-:R-:W-:Y:S02]  /*0420*/  FADD R10, -R23, R10 ;  /* 0x0000000a170a7221 */ /* 0x010fe40000000100 */
[----:B0-----:R-:W-:Y:S01]  /*0430*/  FMUL R13, R8, R13 ;  /* 0x0000000d080d7220 */ /* 0x001fe20000400000 */
[----:B------:R-:W-:-:S03]  /*0440*/  ISETP.LT.AND P2, PT, R12, 0x3c1, !P0 ;  /* 0x000003c10c00780c */ /* 0x000fc60004741270 */
[C---:B------:R-:W-:Y:S01]  /*0450*/  FMUL R4, R13.reuse, R4 ;  /* 0x000000040d047220 */ /* 0x040fe20000400000 */
[----:B------:R-:W-:Y:S01]  /*0460*/  FMUL R2, R13, R10 ;  /* 0x0000000a0d027220 */ /* 0x000fe20000400000 */
[----:B------:R-:W-:Y:S01]  /*0470*/  VIADD R10, R6, 0x200 ;  /* 0x00000200060a7836 */ /* 0x000fe20000000000 */
[----:B------:R-:W-:Y:S01]  /*0480*/  MOV R0, RZ ;  /* 0x000000ff00007202 */ /* 0x000fe20000000f00 */
[-CC-:B-----5:R-:W-:Y:S01]  /*0490*/  FFMA R4, R4, R18.reuse, R5.reuse ;  /* 0x0000001204047223 */ /* 0x1a0fe20000000005 */
[----:B------:R-:W-:Y:S01]  /*04a0*/  HFMA2.MMA R11, -RZ, RZ, 0, 0 ;  /* 0x00000000ff0b7435 */ /* 0x000fe200000001ff */
[----:B------:R-:W-:Y:S01]  /*04b0*/  FFMA R19, R2, R18, R5 ;  /* 0x0000001202137223 */ /* 0x000fe20000000005 */
[----:B------:R-:W-:Y:S02]  /*04c0*/  ISETP.LT.AND P4, PT, R10, 0x3c1, !P0 ;  /* 0x000003c10a00780c */ /* 0x000fe40004781270 */
[----:B------:R0:W2:Y:S01]  /*04d0*/  @P5 LDG.E.EL R0, desc[UR4][R14.64] ;  /* 0x000000040e005981 */ /* 0x0000a2000c2e1900 */
[----:B------:R-:W-:Y:S01]  /*04e0*/  FSETP.GEU.AND P1, PT, R4, RZ, PT ;  /* 0x000000ff0400720b */ /* 0x000fe20003f2e000 */
[----:B------:R-:W-:Y:S01]  /*04f0*/  IMAD.MOV.U32 R2, RZ, RZ, RZ ;  /* 0x000000ffff027224 */ /* 0x000fe200078e00ff */
[----:B------:R-:W-:-:S02]  /*0500*/  IADD3 R8, R6, 0x300, RZ ;  /* 0x0000030006087810 */ /* 0x000fc40007ffe0ff */
[----:B------:R-:W-:Y:S02]  /*0510*/  SEL R26, R4, RZ, P1 ;  /* 0x000000ff041a7207 */ /* 0x000fe40000800000 */
[C---:B------:R-:W-:Y:S01]  /*0520*/  FSETP.GEU.AND P1, PT, R19.reuse, RZ, PT ;  /* 0x000000ff1300720b */ /* 0x040fe20003f2e000 */
[----:B------:R1:W3:Y:S01]  /*0530*/  @P2 LDG.E.EL R11, desc[UR4][R20.64] ;  /* 0x00000004140b2981 */ /* 0x0002e2000c2e1900 */
[----:B0-----:R-:W-:Y:S02]  /*0540*/  IADD3 R15, R27, 0x18000, RZ ;  /* 0x000180001b0f7810 */ /* 0x001fe40007ffe0ff */
[----:B------:R-:W-:-:S03]  /*0550*/  SEL R19, R19, RZ, P1 ;  /* 0x000000ff13137207 */ /* 0x000fc60000800000 */
[----:B------:R-:W-:Y:S01]  /*0560*/  IMAD.WIDE R14, R15, 0x4, R16 ;  /* 0x000000040f0e7825 */ /* 0x000fe200078e0210 */
[----:B------:R-:W-:-:S03]  /*0570*/  ISETP.LT.AND P1, PT, R8, 0x3c1, !P0 ;  /* 0x000003c10800780c */ /* 0x000fc60004721270 */
[--C-:B-1----:R-:W-:Y:S01]  /*0580*/  IMAD.WIDE R20, R29, 0x4, R16.reuse ;  /* 0x000000041d147825 */ /* 0x102fe200078e0210 */
[----:B------:R-:W-:Y:S01]  /*0590*/  IADD3 R29, R27, 0x24000, RZ ;  /* 0x000240001b1d7810 */ /* 0x000fe20007ffe0ff */
[----:B------:R0:W4:Y:S01]  /*05a0*/  @P4 LDG.E.EL R2, desc[UR4][R14.64] ;  /* 0x000000040e024981 */ /* 0x000122000c2e1900 */
[----:B------:R-:W-:Y:S02]  /*05b0*/  ISETP.LT.AND P0, PT, R22, 0x3c1, !P0 ;  /* 0x000003c11600780c */ /* 0x000fe40004701270 */
[----:B------:R-:W-:Y:S02]  /*05c0*/  IADD3 R27, R27, 0x2a000, RZ ;  /* 0x0002a0001b1b7810 */ /* 0x000fe40007ffe0ff */
[----:B------:R-:W-:Y:S01]  /*05d0*/  MOV R4, RZ ;  /* 0x000000ff00047202 */ /* 0x000fe20000000f00 */
[----:B0-----:R-:W-:Y:S01]  /*05e0*/  IMAD.WIDE R14, R29, 0x4, R16 ;  /* 0x000000041d0e7825 */ /* 0x001fe200078e0210 */
[----:B------:R-:W-:-:S04]  /*05f0*/  HFMA2.MMA R29, -RZ, RZ, 0, 0 ;  /* 0x00000000ff1d7435 */ /* 0x000fc800000001ff */
[----:B------:R0:W5:Y:S01]  /*0600*/  @P3 LDG.E.EL R4, desc[UR4][R20.64] ;  /* 0x0000000414043981 */ /* 0x000162000c2e1900 */
[----:B------:R-:W-:-:S04]  /*0610*/  IMAD.WIDE R16, R27, 0x4, R16 ;  /* 0x000000041b107825 */ /* 0x000fc800078e0210 */
[----:B------:R-:W-:Y:S01]  /*0620*/  IMAD.MOV.U32 R27, RZ, RZ, RZ ;  /* 0x000000ffff1b7224 */ /* 0x000fe200078e00ff */
[----:B------:R1:W5:Y:S01]  /*0630*/  @P1 LDG.E.EL R29, desc[UR4][R14.64] ;  /* 0x000000040e1d1981 */ /* 0x000362000c2e1900 */
[----:B0-----:R-:W0:Y:S04]  /*0640*/  LDC.64 R20, c[0x0][0x238] ;  /* 0x00008e00ff147b82 */ /* 0x001e280000000a00 */
[----:B------:R0:W5:Y:S01]  /*0650*/  @P0 LDG.E.EL R27, desc[UR4][R16.64] ;  /* 0x00000004101b0981 */ /* 0x000162000c2e1900 */
[----:B------:R-:W-:-:S04]  /*0660*/  IMAD R28, R28, 0x180, R7 ;  /* 0x000001801c1c7824 */ /* 0x000fc800078e0207 */
[----:B------:R-:W-:-:S05]  /*0670*/  IMAD R28, R28, 0x3c1, RZ ;  /* 0x000003c11c1c7824 */ /* 0x000fca00078e02ff */
[----:B------:R-:W-:-:S05]  /*0680*/  IADD3 R7, R6, R28, RZ ;  /* 0x0000001c06077210 */ /* 0x000fca0007ffe0ff */
[----:B0-----:R-:W-:-:S05]  /*0690*/  IMAD.WIDE R6, R7, 0x4, R20 ;  /* 0x0000000407067825 */ /* 0x001fca00078e0214 */
[----:B------:R0:W-:Y:S01]  /*06a0*/  @P6 STG.E desc[UR4][R6.64], R26 ;  /* 0x0000001a06006986 */ /* 0x0001e2000c101904 */
[----:B------:R-:W-:Y:S01]  /*06b0*/  ISETP.NE.AND P6, PT, R25, RZ, PT ;  /* 0x000000ff1900720c */ /* 0x000fe20003fc5270 */
[----:B------:R-:W-:Y:S01]  /*06c0*/  IMAD.IADD R25, R12, 0x1, R28 ;  /* 0x000000010c197824 */ /* 0x000fe200078e021c */
[----:B-1----:R-:W-:Y:S02]  /*06d0*/  IADD3 R15, R10, R28, RZ ;  /* 0x0000001c0a0f7210 */ /* 0x002fe40007ffe0ff */
[----:B------:R-:W-:Y:S02]  /*06e0*/  IADD3 R17, R8, R28, RZ ;  /* 0x0000001c08117210 */ /* 0x000fe40007ffe0ff */
[----:B0-----:R-:W-:Y:S02]  /*06f0*/  IADD3 R7, R24, R28, RZ ;  /* 0x0000001c18077210 */ /* 0x001fe40007ffe0ff */
[----:B------:R-:W-:-:S03]  /*0700*/  IADD3 R24, R9, R28, RZ ;  /* 0x0000001c09187210 */ /* 0x000fc60007ffe0ff */
[----:B------:R-:W-:-:S05]  /*0710*/  IMAD.WIDE R8, R7, 0x4, R20 ;  /* 0x0000000407087825 */ /* 0x000fca00078e0214 */
[----:B------:R0:W-:Y:S01]  /*0720*/  @P6 STG.E desc[UR4][R8.64], R19 ;  /* 0x0000001308006986 */ /* 0x0001e2000c101904 */
[----:B------:R-:W-:Y:S02]  /*0730*/  IADD3 R3, R3, R28, RZ ;  /* 0x0000001c03037210 */ /* 0x000fe40007ffe0ff */
[----:B------:R-:W-:Y:S01]  /*0740*/  IADD3 R22, R22, R28, RZ ;  /* 0x0000001c16167210 */ /* 0x000fe20007ffe0ff */
[----:B0-----:R-:W-:-:S04]  /*0750*/  IMAD.WIDE R8, R15, 0x4, R20 ;  /* 0x000000040f087825 */ /* 0x001fc800078e0214 */
[----:B--2---:R-:W-:-:S04]  /*0760*/  FADD R0, -R23, R0 ;  /* 0x0000000017007221 */ /* 0x004fc80000000100 */
[----:B------:R-:W-:Y:S01]  /*0770*/  FMUL R12, R13, R0 ;  /* 0x000000000d0c7220 */ /* 0x000fe20000400000 */
[----:B---3--:R-:W-:-:S03]  /*0780*/  FADD R10, -R23, R11 ;  /* 0x0000000b170a7221 */ /* 0x008fc60000000100 */
[----:B------:R-:W-:Y:S01]  /*0790*/  FFMA R11, R12, R18, R5 ;  /* 0x000000120c0b7223 */ /* 0x000fe20000000005 */
[----:B------:R-:W-:-:S04]  /*07a0*/  FMUL R14, R13, R10 ;  /* 0x0000000a0d0e7220 */ /* 0x000fc80000400000 */
[----:B------:R-:W-:Y:S01]  /*07b0*/  FSETP.GEU.AND P6, PT, R11, RZ, PT ;  /* 0x000000ff0b00720b */ /* 0x000fe20003fce000 */
[----:B----4-:R-:W-:-:S04]  /*07c0*/  FADD R2, -R23, R2 ;  /* 0x0000000217027221 */ /* 0x010fc80000000100 */
[----:B------:R-:W-:Y:S01]  /*07d0*/  FMUL R12, R13, R2 ;  /* 0x000000020d0c7220 */ /* 0x000fe20000400000 */
[----:B-----5:R-:W-:-:S04]  /*07e0*/  FADD R4, -R23, R4 ;  /* 0x0000000417047221 */ /* 0x020fc80000000100 */
[----:B------:R-:W-:Y:S01]  /*07f0*/  FMUL R2, R13, R4 ;  /* 0x000000040d027220 */ /* 0x000fe20000400000 */
[C---:B------:R-:W-:Y:S01]  /*0800*/  FADD R0, -R23.reuse, R29 ;  /* 0x0000001d17007221 */ /* 0x040fe20000000100 */
[----:B------:R-:W-:-:S03]  /*0810*/  FADD R6, -R23, R27 ;  /* 0x0000001b17067221 */ /* 0x000fc60000000100 */
[----:B------:R-:W-:Y:S01]  /*0820*/  FMUL R10, R13, R0 ;  /* 0x000000000d0a7220 */ /* 0x000fe20000400000 */
[----:B------:R-:W-:Y:S01]  /*0830*/  SEL R23, R11, RZ, P6 ;  /* 0x000000ff0b177207 */ /* 0x000fe20003000000 */
[----:B------:R-:W-:Y:S01]  /*0840*/  FMUL R4, R13, R6 ;  /* 0x000000060d047220 */ /* 0x000fe20000400000 */
[----:B------:R-:W-:-:S04]  /*0850*/  IMAD.WIDE R6, R24, 0x4, R20 ;  /* 0x0000000418067825 */ /* 0x000fc800078e0214 */
[-CC-:B------:R-:W-:Y:S01]  /*0860*/  FFMA R0, R14, R18.reuse, R5.reuse ;  /* 0x000000120e007223 */ /* 0x180fe20000000005 */
[-CC-:B------:R-:W-:Y:S01]  /*0870*/  FFMA R11, R12, R18.reuse, R5.reuse ;  /* 0x000000120c0b7223 */ /* 0x180fe20000000005 */
[-CC-:B------:R-:W-:Y:S01]  /*0880*/  FFMA R2, R2, R18.reuse, R5.reuse ;  /* 0x0000001202027223 */ /* 0x180fe20000000005 */
[----:B------:R0:W-:Y:S02]  /*0890*/  @P5 STG.E desc[UR4][R6.64], R23 ;  /* 0x0000001706005986 */ /* 0x0001e4000c101904 */
[----:B------:R-:W-:Y:S01]  /*08a0*/  FSETP.GEU.AND P5, PT, R0, RZ, PT ;  /* 0x000000ff0000720b */ /* 0x000fe20003fae000 */
[----:B------:R-:W-:Y:S01]  /*08b0*/  FFMA R10, R10, R18, R5 ;  /* 0x000000120a0a7223 */ /* 0x000fe20000000005 */
[----:B------:R-:W-:Y:S01]  /*08c0*/  FSETP.GEU.AND P6, PT, R11, RZ, PT ;  /* 0x000000ff0b00720b */ /* 0x000fe20003fce000 */
[----:B------:R-:W-:Y:S01]  /*08d0*/  IMAD.WIDE R12, R3, 0x4, R20 ;  /* 0x00000004030c7825 */ /* 0x000fe200078e0214 */
[----:B------:R-:W-:-:S03]  /*08e0*/  SEL R3, R0, RZ, P5 ;  /* 0x000000ff00037207 */ /* 0x000fc60002800000 */
[----:B------:R-:W-:Y:S01]  /*08f0*/  FFMA R18, R4, R18, R5 ;  /* 0x0000001204127223 */ /* 0x000fe20000000005 */
[----:B------:R-:W-:Y:S02]  /*0900*/  FSETP.GEU.AND P5, PT, R2, RZ, PT ;  /* 0x000000ff0200720b */ /* 0x000fe40003fae000 */
[----:B------:R-:W-:Y:S01]  /*0910*/  SEL R11, R11, RZ, P6 ;  /* 0x000000ff0b0b7207 */ /* 0x000fe20003000000 */
[--C-:B------:R-:W-:Y:S01]  /*0920*/  IMAD.WIDE R4, R25, 0x4, R20.reuse ;  /* 0x0000000419047825 */ /* 0x100fe200078e0214 */
[----:B------:R-:W-:Y:S02]  /*0930*/  FSETP.GEU.AND P6, PT, R10, RZ, PT ;  /* 0x000000ff0a00720b */ /* 0x000fe40003fce000 */
[----:B0-----:R-:W-:Y:S01]  /*0940*/  SEL R7, R2, RZ, P5 ;  /* 0x000000ff02077207 */ /* 0x001fe20002800000 */
[----:B------:R-:W-:Y:S01]  /*0950*/  IMAD.WIDE R14, R17, 0x4, R20 ;  /* 0x00000004110e7825 */ /* 0x000fe200078e0214 */
[----:B------:R-:W-:Y:S01]  /*0960*/  SEL R17, R10, RZ, P6 ;  /* 0x000000ff0a117207 */ /* 0x000fe20003000000 */
[----:B------:R0:W-:Y:S01]  /*0970*/  @P2 STG.E desc[UR4][R4.64], R3 ;  /* 0x0000000304002986 */ /* 0x0001e2000c101904 */
[----:B------:R-:W-:-:S03]  /*0980*/  FSETP.GEU.AND P5, PT, R18, RZ, PT ;  /* 0x000000ff1200720b */ /* 0x000fc60003fae000 */
[----:B------:R0:W-:Y:S04]  /*0990*/  @P4 STG.E desc[UR4][R8.64], R11 ;  /* 0x0000000b08004986 */ /* 0x0001e8000c101904 */
[----:B------:R0:W-:Y:S01]  /*09a0*/  @P3 STG.E desc[UR4][R12.64], R7 ;  /* 0x000000070c003986 */ /* 0x0001e2000c101904 */
[----:B------:R-:W-:-:S03]  /*09b0*/  IMAD.WIDE R22, R22, 0x4, R20 ;  /* 0x0000000416167825 */ /* 0x000fc600078e0214 */
[----:B------:R0:W-:Y:S01]  /*09c0*/  @P1 STG.E desc[UR4][R14.64], R17 ;  /* 0x000000110e001986 */ /* 0x0001e2000c101904 */
[----:B------:R-:W-:Y:S01]  /*09d0*/  SEL R19, R18, RZ, P5 ;  /* 0x000000ff12137207 */ /* 0x000fe20002800000 */
[----:B0-----:R-:W-:Y:S06]  /*09e0*/  @!P0 EXIT ;  /* 0x000000000000894d */ /* 0x001fec0003800000 */
[----:B------:R-:W-:Y:S01]  /*09f0*/  STG.E desc[UR4][R22.64], R19 ;  /* 0x0000001316007986 */ /* 0x000fe2000c101904 */
[----:B------:R-:W-:Y:S05]  /*0a00*/  EXIT ;  /* 0x000000000000794d */ /* 0x000fea0003800000 */
.L_x_0:
[----:B------:R-:W-:-:S00]  /*0a10*/  BRA `(.L_x_0) ;  /* 0xfffffffc00fc7947 */ /* 0x000fc0000383ffff */
[----:B------:R-:W-:-:S00]  /*0a20*/  NOP ;  /* 0x0000000000007918 */ /* 0x000fc00000000000 */
        /* <DEDUP_REMOVED lines=13> */
.L_x_1:


//--------------------- .nv.global.init           --------------------------
	.section	.nv.global.init,"aw",@progbits
.nv.global.init:
	.type		_$_str,@object
	.size		_$_str,(_$_str_$_2 - _$_str)
_$_str:
        /*0000*/ 	.byte	0x5f, 0x5f, 0x43, 0x55, 0x44, 0x41, 0x5f, 0x46, 0x54, 0x5a, 0x00
	.type		_$_str_$_2,@object
	.size		_$_str_$_2,(.L_1 - _$_str_$_2)
_$_str_$_2:
        /*000b*/ 	.byte	0x5f, 0x5f, 0x43, 0x55, 0x44, 0x41, 0x5f, 0x50, 0x52, 0x45, 0x43, 0x5f, 0x53, 0x51, 0x52, 0x54
        /*001b*/ 	.byte	0x00
.L_1:


//--------------------- .nv.constant0.triton_poi_fused__native_batch_norm_legit_no_training_relu_3 --------------------------
	.section	.nv.constant0.triton_poi_fused__native_batch_norm_legit_no_training_relu_3,"a",@progbits
	.sectionflags	@""
	.align	4
.nv.constant0.triton_poi_fused__native_batch_norm_legit_no_training_relu_3:
	.zero		584
